//
// Generated by NVIDIA NVVM Compiler
//
// Compiler Build ID: CL-36424714
// Cuda compilation tools, release 13.0, V13.0.88
// Based on NVVM 20.0.0
//

.version 9.0
.target sm_100
.address_size 64

	// .globl	_Z14printBlockInfov
.extern .func  (.param .b32 func_retval0) vprintf
(
	.param .b64 vprintf_param_0,
	.param .b64 vprintf_param_1
)
;
.global .align 1 .b8 $str[32] = {66, 108, 111, 99, 107, 32, 105, 110, 100, 101, 120, 58, 32, 37, 100, 44, 32, 71, 114, 105, 100, 68, 105, 109, 46, 120, 58, 32, 37, 100, 10};

.visible .entry _Z14printBlockInfov()
{
	.local .align 8 .b8 	__local_depot0[8];
	.reg .b64 	%SP;
	.reg .b64 	%SPL;
	.reg .pred 	%p<2>;
	.reg .b32 	%r<6>;
	.reg .b64 	%rd<5>;

	mov.u64 	%SPL, __local_depot0;
	cvta.local.u64 	%SP, %SPL;
	mov.u32 	%r1, %tid.x;
	setp.ne.s32 	%p1, %r1, 0;
	@%p1 bra 	$L__BB0_2;
	add.u64 	%rd1, %SP, 0;
	add.u64 	%rd2, %SPL, 0;
	mov.u32 	%r2, %ctaid.x;
	mov.u32 	%r3, %nctaid.x;
	st.local.v2.u32 	[%rd2], {%r2, %r3};
	mov.u64 	%rd3, $str;
	cvta.global.u64 	%rd4, %rd3;
	{ // callseq 0, 0
	.param .b64 param0;
	st.param.b64 	[param0], %rd4;
	.param .b64 param1;
	st.param.b64 	[param1], %rd1;
	.param .b32 retval0;
	call.uni (retval0), 
	vprintf, 
	(
	param0, 
	param1
	);
	ld.param.b32 	%r4, [retval0];
	} // callseq 0
$L__BB0_2:
	ret;

}


// ===== COMPILED SASS (sm_100) =====

	.target	sm_100

	.elftype	@"ET_EXEC"


//--------------------- .note.nv.tkinfo           --------------------------
	.section	.note.nv.tkinfo,"",@"SHT_NOTE"
	.sectionflags	@"SHF_NOTE_NV_TKINFO"
	.tkinfo
        /*0018*/ 	.word	0x00000002
        /*0030*/ 	.string	""
        /*0030*/ 	.string	"ptxas"
        /*0030*/ 	.string	"Cuda compilation tools, release 13.0, V13.0.88"
        /*0030*/ 	.string	"Build cuda_13.0.r13.0/compiler.36424714_0"
        /*0030*/ 	.string	"-arch sm_100 -m 64 "



//--------------------- .note.nv.cuinfo           --------------------------
	.section	.note.nv.cuinfo,"",@"SHT_NOTE"
	.sectionflags	@"SHF_NOTE_NV_CUINFO"
        /*0018*/ 	.short	0x0002
        /*001a*/ 	.short	0x0064
        /*001c*/ 	.short	0x0082
	.zero		2


//--------------------- .nv.info                  --------------------------
	.section	.nv.info,"",@"SHT_CUDA_INFO"
	.align	4


	//----- nvinfo : EIATTR_REGCOUNT
	.align		4
        /*0000*/ 	.byte	0x04, 0x2f
        /*0002*/ 	.short	(.L_2 - .L_1)
	.align		4
.L_1:
        /*0004*/ 	.word	index@(_Z14printBlockInfov)
        /*0008*/ 	.word	0x00000018


	//----- nvinfo : EIATTR_FRAME_SIZE
	.align		4
.L_2:
        /*000c*/ 	.byte	0x04, 0x11
        /*000e*/ 	.short	(.L_4 - .L_3)
	.align		4
.L_3:
        /*0010*/ 	.word	index@(_Z14printBlockInfov)
        /*0014*/ 	.word	0x00000008


	//----- nvinfo : EIATTR_MIN_STACK_SIZE
	.align		4
.L_4:
        /*0018*/ 	.byte	0x04, 0x12
        /*001a*/ 	.short	(.L_6 - .L_5)
	.align		4
.L_5:
        /*001c*/ 	.word	index@(_Z14printBlockInfov)
        /*0020*/ 	.word	0x00000008
.L_6:


//--------------------- .nv.compat                --------------------------
	.section	.nv.compat,"",@"SHT_CUDA_COMPAT_INFO"
	.align	4
        /*0000*/ 	.byte	0x02, 0x09, 0x00, 0x00, 0x02, 0x02, 0x01, 0x00, 0x02, 0x05, 0x05, 0x00, 0x03, 0x07, 0x01, 0x01
        /*0010*/ 	.byte	0x02, 0x03, 0x00, 0x00, 0x02, 0x06, 0x01, 0x00, 0x04, 0x0b, 0x08, 0x00, 0x09, 0x00, 0x00, 0x00
        /*0020*/ 	.byte	0x00, 0x00, 0x00, 0x00


//--------------------- .nv.info._Z14printBlockInfov --------------------------
	.section	.nv.info._Z14printBlockInfov,"",@"SHT_CUDA_INFO"
	.sectionflags	@""
	.align	4


	//----- nvinfo : EIATTR_CUDA_API_VERSION
	.align		4
        /*0000*/ 	.byte	0x04, 0x37
        /*0002*/ 	.short	(.L_8 - .L_7)
.L_7:
        /*0004*/ 	.word	0x00000082


	//----- nvinfo : EIATTR_SPARSE_MMA_MASK
	.align		4
.L_8:
        /*0008*/ 	.byte	0x03, 0x50
        /*000a*/ 	.short	0x0000


	//----- nvinfo : EIATTR_MAXREG_COUNT
	.align		4
        /*000c*/ 	.byte	0x03, 0x1b
        /*000e*/ 	.short	0x00ff


	//----- nvinfo : EIATTR_EXTERNS
	.align		4
        /*0010*/ 	.byte	0x04, 0x0f
        /*0012*/ 	.short	(.L_10 - .L_9)


	//   ....[0]....
	.align		4
.L_9:
        /*0014*/ 	.word	index@(vprintf)


	//----- nvinfo : EIATTR_MERCURY_ISA_VERSION
	.align		4
.L_10:
        /*0018*/ 	.byte	0x03, 0x5f
        /*001a*/ 	.short	0x0101


	//----- nvinfo : EIATTR_VRC_CTA_INIT_COUNT
	.align		4
        /*001c*/ 	.byte	0x02, 0x4a
	.zero		1
	.zero		1


	//----- nvinfo : EIATTR_SYSCALL_OFFSETS
	.align		4
        /*0020*/ 	.byte	0x04, 0x46
        /*0022*/ 	.short	(.L_12 - .L_11)


	//   ....[0]....
.L_11:
        /*0024*/ 	.word	0x00000120


	//----- nvinfo : EIATTR_EXIT_INSTR_OFFSETS
	.align		4
.L_12:
        /*0028*/ 	.byte	0x04, 0x1c
        /*002a*/ 	.short	(.L_14 - .L_13)


	//   ....[0]....
.L_13:
        /*002c*/ 	.word	0x00000080


	//   ....[1]....
        /*0030*/ 	.word	0x00000130


	//----- nvinfo : EIATTR_CRS_STACK_SIZE
	.align		4
.L_14:
        /*0034*/ 	.byte	0x04, 0x1e
        /*0036*/ 	.short	(.L_16 - .L_15)
.L_15:
        /*0038*/ 	.word	0x00000000


	//----- nvinfo : EIATTR_SW_WAR
	.align		4
.L_16:
        /*003c*/ 	.byte	0x04, 0x36
        /*003e*/ 	.short	(.L_18 - .L_17)
.L_17:
        /*0040*/ 	.word	0x00000008
.L_18:


//--------------------- .nv.callgraph             --------------------------
	.section	.nv.callgraph,"",@"SHT_CUDA_CALLGRAPH"
	.align	4
	.sectionentsize	8
	.align		4
        /*0000*/ 	.word	0x00000000
	.align		4
        /*0004*/ 	.word	0xffffffff
	.align		4
        /*0008*/ 	.word	index@(_Z14printBlockInfov)
	.align		4
        /*000c*/ 	.word	index@(vprintf)
	.align		4
        /*0010*/ 	.word	0x00000000
	.align		4
        /*0014*/ 	.word	0xfffffffe
	.align		4
        /*0018*/ 	.word	0x00000000
	.align		4
        /*001c*/ 	.word	0xfffffffd
	.align		4
        /*0020*/ 	.word	0x00000000
	.align		4
        /*0024*/ 	.word	0xfffffffc


//--------------------- .nv.constant4             --------------------------
	.section	.nv.constant4,"a",@progbits
	.align	8
	.align		8
.nv.constant4:
        /*0000*/ 	.dword	vprintf
	.align		8
        /*0008*/ 	.dword	$str


//--------------------- .text._Z14printBlockInfov --------------------------
	.section	.text._Z14printBlockInfov,"ax",@progbits
	.align	128
        .global         _Z14printBlockInfov
        .type           _Z14printBlockInfov,@function
        .size           _Z14printBlockInfov,(.L_x_2 - _Z14printBlockInfov)
        .other          _Z14printBlockInfov,@"STO_CUDA_ENTRY STV_DEFAULT"
_Z14printBlockInfov:
.text._Z14printBlockInfov:
[----:B------:R-:W0:Y:S01]  /*0000*/  LDC R1, c[0x0][0x37c] ;  /* 0x0000df00ff017b82 */ /* 0x000e220000000800 */
[----:B------:R-:W1:Y:S01]  /*0010*/  S2R R0, SR_TID.X ;  /* 0x0000000000007919 */ /* 0x000e620000002100 */
[----:B------:R-:W2:Y:S01]  /*0020*/  LDCU UR4, c[0x0][0x2f8] ;  /* 0x00005f00ff0477ac */ /* 0x000ea20008000800 */
[----:B0-----:R-:W-:Y:S01]  /*0030*/  VIADD R1, R1, 0xfffffff8 ;  /* 0xfffffff801017836 */ /* 0x001fe20000000000 */
[----:B------:R-:W0:Y:S04]  /*0040*/  LDCU UR5, c[0x0][0x2fc] ;  /* 0x00005f80ff0577ac */ /* 0x000e280008000800 */
[----:B--2---:R-:W-:-:S05]  /*0050*/  IADD3 R6, P1, PT, R1, UR4, RZ ;  /* 0x0000000401067c10 */ /* 0x004fca000ff3e0ff */
[----:B0-----:R-:W-:Y:S01]  /*0060*/  IMAD.X R7, RZ, RZ, UR5, P1 ;  /* 0x00000005ff077e24 */ /* 0x001fe200088e06ff */
[----:B-1----:R-:W-:-:S13]  /*0070*/  ISETP.NE.AND P0, PT, R0, RZ, PT ;  /* 0x000000ff0000720c */ /* 0x002fda0003f05270 */
[----:B------:R-:W-:Y:S05]  /*0080*/  @P0 EXIT ;  /* 0x000000000000094d */ /* 0x000fea0003800000 */
[----:B------:R-:W0:Y:S01]  /*0090*/  S2R R8, SR_CTAID.X ;  /* 0x0000000000087919 */ /* 0x000e220000002500 */
[----:B------:R-:W0:Y:S01]  /*00a0*/  LDC R9, c[0x0][0x370] ;  /* 0x0000dc00ff097b82 */ /* 0x000e220000000800 */
[----:B------:R-:W-:Y:S01]  /*00b0*/  MOV R0, 0x0 ;  /* 0x0000000000007802 */ /* 0x000fe20000000f00 */
[----:B------:R-:W1:Y:S06]  /*00c0*/  LDCU.64 UR4, c[0x4][0x8] ;  /* 0x01000100ff0477ac */ /* 0x000e6c0008000a00 */
[----:B------:R2:W3:Y:S01]  /*00d0*/  LDC.64 R2, c[0x4][R0] ;  /* 0x0100000000027b82 */ /* 0x0004e20000000a00 */
[----:B-1----:R-:W-:-:S02]  /*00e0*/  IMAD.U32 R4, RZ, RZ, UR4 ;  /* 0x00000004ff047e24 */ /* 0x002fc4000f8e00ff */
[----:B------:R-:W-:Y:S01]  /*00f0*/  IMAD.U32 R5, RZ, RZ, UR5 ;  /* 0x00000005ff057e24 */ /* 0x000fe2000f8e00ff */
[----:B0-----:R2:W-:Y:S06]  /*0100*/  STL.64 [R1], R8 ;  /* 0x0000000801007387 */ /* 0x0015ec0000100a00 */
[----:B------:R-:W-:-:S07]  /*0110*/  LEPC R20, `(.L_x_0) ;  /* 0x000000001014794e */ /* 0x000fce0000000000 */
[----:B--23--:R-:W-:Y:S05]  /*0120*/  CALL.ABS.NOINC R2 ;  /* 0x0000000002007343 */ /* 0x00cfea0003c00000 */
.L_x_0:
[----:B------:R-:W-:Y:S05]  /*0130*/  EXIT ;  /* 0x000000000000794d */ /* 0x000fea0003800000 */
.L_x_1:
[----:B------:R-:W-:-:S00]  /*0140*/  BRA `(.L_x_1) ;  /* 0xfffffffc00fc7947 */ /* 0x000fc0000383ffff */
[----:B------:R-:W-:-:S00]  /*0150*/  NOP ;  /* 0x0000000000007918 */ /* 0x000fc00000000000 */
        /* <DEDUP_REMOVED lines=10> */
.L_x_2:


//--------------------- .nv.global.init           --------------------------
	.section	.nv.global.init,"aw",@progbits
.nv.global.init:
	.type		$str,@object
	.size		$str,(.L_0 - $str)
$str:
        /*0000*/ 	.byte	0x42, 0x6c, 0x6f, 0x63, 0x6b, 0x20, 0x69, 0x6e, 0x64, 0x65, 0x78, 0x3a, 0x20, 0x25, 0x64, 0x2c
        /*0010*/ 	.byte	0x20, 0x47, 0x72, 0x69, 0x64, 0x44, 0x69, 0x6d, 0x2e, 0x78, 0x3a, 0x20, 0x25, 0x64, 0x0a, 0x00
.L_0:


//--------------------- .nv.shared.reserved.0     --------------------------
	.section	.nv.shared.reserved.0,"aw",@nobits
	.weak		__nv_reservedSMEM_offset_0_alias
	.size		__nv_reservedSMEM_offset_0_alias, 0, 64
	.other		__nv_reservedSMEM_offset_0_alias,@"STO_CUDA_RESERVED_SHARED STV_DEFAULT"
__nv_reservedSMEM_offset_0_alias:
	.zero		0
	.zero		64


//--------------------- .nv.constant0._Z14printBlockInfov --------------------------
	.section	.nv.constant0._Z14printBlockInfov,"a",@progbits
	.sectionflags	@""
	.align	4
.nv.constant0._Z14printBlockInfov:
	.zero		896


//--------------------- SYMBOLS --------------------------

	.type		.nv.reservedSmem.offset0,@object
	.size		.nv.reservedSmem.offset0,0x4
	.type		vprintf,@function
